//
// Generated by NVIDIA NVVM Compiler
//
// Compiler Build ID: CL-36424714
// Cuda compilation tools, release 13.0, V13.0.88
// Based on NVVM 20.0.0
//

.version 9.0
.target sm_100
.address_size 64

	// .globl	_Z11add_vectorsPiS_S_

.visible .entry _Z11add_vectorsPiS_S_(
	.param .u64 .ptr .align 1 _Z11add_vectorsPiS_S__param_0,
	.param .u64 .ptr .align 1 _Z11add_vectorsPiS_S__param_1,
	.param .u64 .ptr .align 1 _Z11add_vectorsPiS_S__param_2
)
{
	.reg .b32 	%r<5>;
	.reg .b64 	%rd<11>;

	ld.param.u64 	%rd1, [_Z11add_vectorsPiS_S__param_0];
	ld.param.u64 	%rd2, [_Z11add_vectorsPiS_S__param_1];
	ld.param.u64 	%rd3, [_Z11add_vectorsPiS_S__param_2];
	cvta.to.global.u64 	%rd4, %rd3;
	cvta.to.global.u64 	%rd5, %rd2;
	cvta.to.global.u64 	%rd6, %rd1;
	mov.u32 	%r1, %tid.x;
	mul.wide.u32 	%rd7, %r1, 4;
	add.s64 	%rd8, %rd6, %rd7;
	ld.global.u32 	%r2, [%rd8];
	add.s64 	%rd9, %rd5, %rd7;
	ld.global.u32 	%r3, [%rd9];
	add.s32 	%r4, %r3, %r2;
	add.s64 	%rd10, %rd4, %rd7;
	st.global.u32 	[%rd10], %r4;
	ret;

}


// ===== COMPILED SASS (sm_100) =====

	.target	sm_100

	.elftype	@"ET_EXEC"


//--------------------- .note.nv.tkinfo           --------------------------
	.section	.note.nv.tkinfo,"",@"SHT_NOTE"
	.sectionflags	@"SHF_NOTE_NV_TKINFO"
	.tkinfo
        /*0018*/ 	.word	0x00000002
        /*0030*/ 	.string	""
        /*0030*/ 	.string	"ptxas"
        /*0030*/ 	.string	"Cuda compilation tools, release 13.0, V13.0.88"
        /*0030*/ 	.string	"Build cuda_13.0.r13.0/compiler.36424714_0"
        /*0030*/ 	.string	"-arch sm_100 -m 64 "



//--------------------- .note.nv.cuinfo           --------------------------
	.section	.note.nv.cuinfo,"",@"SHT_NOTE"
	.sectionflags	@"SHF_NOTE_NV_CUINFO"
        /*0018*/ 	.short	0x0002
        /*001a*/ 	.short	0x0064
        /*001c*/ 	.short	0x0082
	.zero		2


//--------------------- .nv.info                  --------------------------
	.section	.nv.info,"",@"SHT_CUDA_INFO"
	.align	4


	//----- nvinfo : EIATTR_REGCOUNT
	.align		4
        /*0000*/ 	.byte	0x04, 0x2f
        /*0002*/ 	.short	(.L_1 - .L_0)
	.align		4
.L_0:
        /*0004*/ 	.word	index@(_Z11add_vectorsPiS_S_)
        /*0008*/ 	.word	0x0000000c


	//----- nvinfo : EIATTR_FRAME_SIZE
	.align		4
.L_1:
        /*000c*/ 	.byte	0x04, 0x11
        /*000e*/ 	.short	(.L_3 - .L_2)
	.align		4
.L_2:
        /*0010*/ 	.word	index@(_Z11add_vectorsPiS_S_)
        /*0014*/ 	.word	0x00000000


	//----- nvinfo : EIATTR_MIN_STACK_SIZE
	.align		4
.L_3:
        /*0018*/ 	.byte	0x04, 0x12
        /*001a*/ 	.short	(.L_5 - .L_4)
	.align		4
.L_4:
        /*001c*/ 	.word	index@(_Z11add_vectorsPiS_S_)
        /*0020*/ 	.word	0x00000000
.L_5:


//--------------------- .nv.compat                --------------------------
	.section	.nv.compat,"",@"SHT_CUDA_COMPAT_INFO"
	.align	4
        /*0000*/ 	.byte	0x02, 0x09, 0x00, 0x00, 0x02, 0x02, 0x01, 0x00, 0x02, 0x05, 0x05, 0x00, 0x03, 0x07, 0x01, 0x01
        /*0010*/ 	.byte	0x02, 0x03, 0x00, 0x00, 0x02, 0x06, 0x01, 0x00, 0x04, 0x0b, 0x08, 0x00, 0x09, 0x00, 0x00, 0x00
        /*0020*/ 	.byte	0x00, 0x00, 0x00, 0x00


//--------------------- .nv.info._Z11add_vectorsPiS_S_ --------------------------
	.section	.nv.info._Z11add_vectorsPiS_S_,"",@"SHT_CUDA_INFO"
	.sectionflags	@""
	.align	4


	//----- nvinfo : EIATTR_CUDA_API_VERSION
	.align		4
        /*0000*/ 	.byte	0x04, 0x37
        /*0002*/ 	.short	(.L_7 - .L_6)
.L_6:
        /*0004*/ 	.word	0x00000082


	//----- nvinfo : EIATTR_KPARAM_INFO
	.align		4
.L_7:
        /*0008*/ 	.byte	0x04, 0x17
        /*000a*/ 	.short	(.L_9 - .L_8)
.L_8:
        /*000c*/ 	.word	0x00000000
        /*0010*/ 	.short	0x0002
        /*0012*/ 	.short	0x0010
        /*0014*/ 	.byte	0x00, 0xf5, 0x21, 0x00


	//----- nvinfo : EIATTR_KPARAM_INFO
	.align		4
.L_9:
        /*0018*/ 	.byte	0x04, 0x17
        /*001a*/ 	.short	(.L_11 - .L_10)
.L_10:
        /*001c*/ 	.word	0x00000000
        /*0020*/ 	.short	0x0001
        /*0022*/ 	.short	0x0008
        /*0024*/ 	.byte	0x00, 0xf5, 0x21, 0x00


	//----- nvinfo : EIATTR_KPARAM_INFO
	.align		4
.L_11:
        /*0028*/ 	.byte	0x04, 0x17
        /*002a*/ 	.short	(.L_13 - .L_12)
.L_12:
        /*002c*/ 	.word	0x00000000
        /*0030*/ 	.short	0x0000
        /*0032*/ 	.short	0x0000
        /*0034*/ 	.byte	0x00, 0xf5, 0x21, 0x00


	//----- nvinfo : EIATTR_SPARSE_MMA_MASK
	.align		4
.L_13:
        /*0038*/ 	.byte	0x03, 0x50
        /*003a*/ 	.short	0x0000


	//----- nvinfo : EIATTR_MAXREG_COUNT
	.align		4
        /*003c*/ 	.byte	0x03, 0x1b
        /*003e*/ 	.short	0x00ff


	//----- nvinfo : EIATTR_MERCURY_ISA_VERSION
	.align		4
        /*0040*/ 	.byte	0x03, 0x5f
        /*0042*/ 	.short	0x0101


	//----- nvinfo : EIATTR_VRC_CTA_INIT_COUNT
	.align		4
        /*0044*/ 	.byte	0x02, 0x4a
	.zero		1
	.zero		1


	//----- nvinfo : EIATTR_EXIT_INSTR_OFFSETS
	.align		4
        /*0048*/ 	.byte	0x04, 0x1c
        /*004a*/ 	.short	(.L_15 - .L_14)


	//   ....[0]....
.L_14:
        /*004c*/ 	.word	0x000000d0


	//----- nvinfo : EIATTR_CBANK_PARAM_SIZE
	.align		4
.L_15:
        /*0050*/ 	.byte	0x03, 0x19
        /*0052*/ 	.short	0x0018


	//----- nvinfo : EIATTR_PARAM_CBANK
	.align		4
        /*0054*/ 	.byte	0x04, 0x0a
        /*0056*/ 	.short	(.L_17 - .L_16)
	.align		4
.L_16:
        /*0058*/ 	.word	index@(.nv.constant0._Z11add_vectorsPiS_S_)
        /*005c*/ 	.short	0x0380
        /*005e*/ 	.short	0x0018


	//----- nvinfo : EIATTR_SW_WAR
	.align		4
.L_17:
        /*0060*/ 	.byte	0x04, 0x36
        /*0062*/ 	.short	(.L_19 - .L_18)
.L_18:
        /*0064*/ 	.word	0x00000008
.L_19:


//--------------------- .nv.callgraph             --------------------------
	.section	.nv.callgraph,"",@"SHT_CUDA_CALLGRAPH"
	.align	4
	.sectionentsize	8
	.align		4
        /*0000*/ 	.word	0x00000000
	.align		4
        /*0004*/ 	.word	0xffffffff
	.align		4
        /*0008*/ 	.word	0x00000000
	.align		4
        /*000c*/ 	.word	0xfffffffe
	.align		4
        /*0010*/ 	.word	0x00000000
	.align		4
        /*0014*/ 	.word	0xfffffffd
	.align		4
        /*0018*/ 	.word	0x00000000
	.align		4
        /*001c*/ 	.word	0xfffffffc


//--------------------- .text._Z11add_vectorsPiS_S_ --------------------------
	.section	.text._Z11add_vectorsPiS_S_,"ax",@progbits
	.align	128
        .global         _Z11add_vectorsPiS_S_
        .type           _Z11add_vectorsPiS_S_,@function
        .size           _Z11add_vectorsPiS_S_,(.L_x_1 - _Z11add_vectorsPiS_S_)
        .other          _Z11add_vectorsPiS_S_,@"STO_CUDA_ENTRY STV_DEFAULT"
_Z11add_vectorsPiS_S_:
.text._Z11add_vectorsPiS_S_:
[----:B------:R-:W-:Y:S01]  /*0000*/  LDC R1, c[0x0][0x37c] ;  /* 0x0000df00ff017b82 */ /* 0x000fe20000000800 */
[----:B------:R-:W0:Y:S07]  /*0010*/  S2R R9, SR_TID.X ;  /* 0x0000000000097919 */ /* 0x000e2e0000002100 */
[----:B------:R-:W0:Y:S01]  /*0020*/  LDC.64 R2, c[0x0][0x380] ;  /* 0x0000e000ff027b82 */ /* 0x000e220000000a00 */
[----:B------:R-:W1:Y:S07]  /*0030*/  LDCU.64 UR4, c[0x0][0x358] ;  /* 0x00006b00ff0477ac */ /* 0x000e6e0008000a00 */
[----:B------:R-:W2:Y:S08]  /*0040*/  LDC.64 R4, c[0x0][0x388] ;  /* 0x0000e200ff047b82 */ /* 0x000eb00000000a00 */
[----:B------:R-:W3:Y:S01]  /*0050*/  LDC.64 R6, c[0x0][0x390] ;  /* 0x0000e400ff067b82 */ /* 0x000ee20000000a00 */
[----:B0-----:R-:W-:-:S04]  /*0060*/  IMAD.WIDE.U32 R2, R9, 0x4, R2 ;  /* 0x0000000409027825 */ /* 0x001fc800078e0002 */
[C---:B--2---:R-:W-:Y:S02]  /*0070*/  IMAD.WIDE.U32 R4, R9.reuse, 0x4, R4 ;  /* 0x0000000409047825 */ /* 0x044fe400078e0004 */
[----:B-1----:R-:W2:Y:S04]  /*0080*/  LDG.E R2, desc[UR4][R2.64] ;  /* 0x0000000402027981 */ /* 0x002ea8000c1e1900 */
[----:B------:R-:W2:Y:S01]  /*0090*/  LDG.E R5, desc[UR4][R4.64] ;  /* 0x0000000404057981 */ /* 0x000ea2000c1e1900 */
[----:B---3--:R-:W-:Y:S01]  /*00a0*/  IMAD.WIDE.U32 R6, R9, 0x4, R6 ;  /* 0x0000000409067825 */ /* 0x008fe200078e0006 */
[----:B--2---:R-:W-:-:S05]  /*00b0*/  IADD3 R9, PT, PT, R2, R5, RZ ;  /* 0x0000000502097210 */ /* 0x004fca0007ffe0ff */
[----:B------:R-:W-:Y:S01]  /*00c0*/  STG.E desc[UR4][R6.64], R9 ;  /* 0x0000000906007986 */ /* 0x000fe2000c101904 */
[----:B------:R-:W-:Y:S05]  /*00d0*/  EXIT ;  /* 0x000000000000794d */ /* 0x000fea0003800000 */
.L_x_0:
[----:B------:R-:W-:-:S00]  /*00e0*/  BRA `(.L_x_0) ;  /* 0xfffffffc00fc7947 */ /* 0x000fc0000383ffff */
[----:B------:R-:W-:-:S00]  /*00f0*/  NOP ;  /* 0x0000000000007918 */ /* 0x000fc00000000000 */
        /* <DEDUP_REMOVED lines=8> */
.L_x_1:


//--------------------- .nv.shared.reserved.0     --------------------------
	.section	.nv.shared.reserved.0,"aw",@nobits
	.weak		__nv_reservedSMEM_offset_0_alias
	.size		__nv_reservedSMEM_offset_0_alias, 0, 64
	.other		__nv_reservedSMEM_offset_0_alias,@"STO_CUDA_RESERVED_SHARED STV_DEFAULT"
__nv_reservedSMEM_offset_0_alias:
	.zero		0
	.zero		64


//--------------------- .nv.constant0._Z11add_vectorsPiS_S_ --------------------------
	.section	.nv.constant0._Z11add_vectorsPiS_S_,"a",@progbits
	.sectionflags	@""
	.align	4
.nv.constant0._Z11add_vectorsPiS_S_:
	.zero		920


//--------------------- SYMBOLS --------------------------

	.type		.nv.reservedSmem.offset0,@object
	.size		.nv.reservedSmem.offset0,0x4
